	.headerflags	@"EF_CUDA_TEXMODE_UNIFIED EF_CUDA_64BIT_ADDRESS EF_CUDA_ACCELERATORS EF_CUDA_SM90 EF_CUDA_VIRTUAL_SM(EF_CUDA_SM90)"
	.elftype	@"ET_EXEC"


//--------------------- .nv.info                  --------------------------
	.section	.nv.info,"",@"SHT_CUDA_INFO"
	.align	4


	//----- nvinfo : EIATTR_REGCOUNT
	.align		4
        /*0000*/ 	.byte	0x04, 0x2f
        /*0002*/ 	.short	(.L_1 - .L_0)
	.align		4
.L_0:
        /*0004*/ 	.word	index@(triton_poi_fused_add_convolution_mul_21)
        /*0008*/ 	.word	0x00000020


	//----- nvinfo : EIATTR_MIN_STACK_SIZE
	.align		4
.L_1:
        /*000c*/ 	.byte	0x04, 0x12
        /*000e*/ 	.short	(.L_3 - .L_2)
	.align		4
.L_2:
        /*0010*/ 	.word	index@(triton_poi_fused_add_convolution_mul_21)
        /*0014*/ 	.word	0x00000000


	//----- nvinfo : EIATTR_FRAME_SIZE
	.align		4
.L_3:
        /*0018*/ 	.byte	0x04, 0x11
        /*001a*/ 	.short	(.L_5 - .L_4)
	.align		4
.L_4:
        /*001c*/ 	.word	index@(triton_poi_fused_add_convolution_mul_21)
        /*0020*/ 	.word	0x00000000


	//----- nvinfo : EIATTR_MIN_STACK_SIZE
	.align		4
.L_5:
        /*0024*/ 	.byte	0x04, 0x12
        /*0026*/ 	.short	(.L_7 - .L_6)
	.align		4
.L_6:
        /*0028*/ 	.word	index@(triton_poi_fused_add_convolution_mul_21)
        /*002c*/ 	.word	0x00000000
.L_7:


//--------------------- .nv.info.triton_poi_fused_add_convolution_mul_21 --------------------------
	.section	.nv.info.triton_poi_fused_add_convolution_mul_21,"",@"SHT_CUDA_INFO"
	.sectionflags	@""
	.align	4


	//----- nvinfo : EIATTR_CUDA_API_VERSION
	.align		4
        /*0000*/ 	.byte	0x04, 0x37
        /*0002*/ 	.short	(.L_9 - .L_8)
.L_8:
        /*0004*/ 	.word	0x0000007c


	//----- nvinfo : EIATTR_KPARAM_INFO
	.align		4
.L_9:
        /*0008*/ 	.byte	0x04, 0x17
        /*000a*/ 	.short	(.L_11 - .L_10)
.L_10:
        /*000c*/ 	.word	0x00000000
        /*0010*/ 	.short	0x0007
        /*0012*/ 	.short	0x0034
        /*0014*/ 	.byte	0x00, 0xf0, 0x11, 0x00


	//----- nvinfo : EIATTR_KPARAM_INFO
	.align		4
.L_11:
        /*0018*/ 	.byte	0x04, 0x17
        /*001a*/ 	.short	(.L_13 - .L_12)
.L_12:
        /*001c*/ 	.word	0x00000000
        /*0020*/ 	.short	0x0006
        /*0022*/ 	.short	0x0030
        /*0024*/ 	.byte	0x00, 0xf0, 0x11, 0x00


	//----- nvinfo : EIATTR_KPARAM_INFO
	.align		4
.L_13:
        /*0028*/ 	.byte	0x04, 0x17
        /*002a*/ 	.short	(.L_15 - .L_14)
.L_14:
        /*002c*/ 	.word	0x00000000
        /*0030*/ 	.short	0x0005
        /*0032*/ 	.short	0x0028
        /*0034*/ 	.byte	0x00, 0xf4, 0x21, 0x00


	//----- nvinfo : EIATTR_KPARAM_INFO
	.align		4
.L_15:
        /*0038*/ 	.byte	0x04, 0x17
        /*003a*/ 	.short	(.L_17 - .L_16)
.L_16:
        /*003c*/ 	.word	0x00000000
        /*0040*/ 	.short	0x0004
        /*0042*/ 	.short	0x0020
        /*0044*/ 	.byte	0x00, 0xf4, 0x21, 0x00


	//----- nvinfo : EIATTR_KPARAM_INFO
	.align		4
.L_17:
        /*0048*/ 	.byte	0x04, 0x17
        /*004a*/ 	.short	(.L_19 - .L_18)
.L_18:
        /*004c*/ 	.word	0x00000000
        /*0050*/ 	.short	0x0003
        /*0052*/ 	.short	0x0018
        /*0054*/ 	.byte	0x00, 0xf4, 0x21, 0x00


	//----- nvinfo : EIATTR_KPARAM_INFO
	.align		4
.L_19:
        /*0058*/ 	.byte	0x04, 0x17
        /*005a*/ 	.short	(.L_21 - .L_20)
.L_20:
        /*005c*/ 	.word	0x00000000
        /*0060*/ 	.short	0x0002
        /*0062*/ 	.short	0x0010
        /*0064*/ 	.byte	0x00, 0xf4, 0x21, 0x00


	//----- nvinfo : EIATTR_KPARAM_INFO
	.align		4
.L_21:
        /*0068*/ 	.byte	0x04, 0x17
        /*006a*/ 	.short	(.L_23 - .L_22)
.L_22:
        /*006c*/ 	.word	0x00000000
        /*0070*/ 	.short	0x0001
        /*0072*/ 	.short	0x0008
        /*0074*/ 	.byte	0x00, 0xf4, 0x21, 0x00


	//----- nvinfo : EIATTR_KPARAM_INFO
	.align		4
.L_23:
        /*0078*/ 	.byte	0x04, 0x17
        /*007a*/ 	.short	(.L_25 - .L_24)
.L_24:
        /*007c*/ 	.word	0x00000000
        /*0080*/ 	.short	0x0000
        /*0082*/ 	.short	0x0000
        /*0084*/ 	.byte	0x00, 0xf4, 0x21, 0x00


	//----- nvinfo : EIATTR_SPARSE_MMA_MASK
	.align		4
.L_25:
        /*0088*/ 	.byte	0x03, 0x50
        /*008a*/ 	.short	0x0000


	//----- nvinfo : EIATTR_MAXREG_COUNT
	.align		4
        /*008c*/ 	.byte	0x03, 0x1b
        /*008e*/ 	.short	0x00ff


	//----- nvinfo : EIATTR_EXIT_INSTR_OFFSETS
	.align		4
        /*0090*/ 	.byte	0x04, 0x1c
        /*0092*/ 	.short	(.L_27 - .L_26)


	//   ....[0]....
.L_26:
        /*0094*/ 	.word	0x00000b20


	//   ....[1]....
        /*0098*/ 	.word	0x00000b60


	//----- nvinfo : EIATTR_REQNTID
	.align		4
.L_27:
        /*009c*/ 	.byte	0x04, 0x10
        /*009e*/ 	.short	(.L_29 - .L_28)
.L_28:
        /*00a0*/ 	.word	0x00000080
        /*00a4*/ 	.word	0x00000001
        /*00a8*/ 	.word	0x00000001


	//----- nvinfo : EIATTR_CBANK_PARAM_SIZE
	.align		4
.L_29:
        /*00ac*/ 	.byte	0x03, 0x19
        /*00ae*/ 	.short	0x0038


	//----- nvinfo : EIATTR_PARAM_CBANK
	.align		4
        /*00b0*/ 	.byte	0x04, 0x0a
        /*00b2*/ 	.short	(.L_31 - .L_30)
	.align		4
.L_30:
        /*00b4*/ 	.word	index@(.nv.constant0.triton_poi_fused_add_convolution_mul_21)
        /*00b8*/ 	.short	0x0210
        /*00ba*/ 	.short	0x0038


	//----- nvinfo : EIATTR_SW_WAR
	.align		4
.L_31:
        /*00bc*/ 	.byte	0x04, 0x36
        /*00be*/ 	.short	(.L_33 - .L_32)
.L_32:
        /*00c0*/ 	.word	0x00000008
.L_33:


//--------------------- .nv.callgraph             --------------------------
	.section	.nv.callgraph,"",@"SHT_CUDA_CALLGRAPH"
	.align	4
	.sectionentsize	8
	.align		4
        /*0000*/ 	.word	0x00000000
	.align		4
        /*0004*/ 	.word	0xffffffff
	.align		4
        /*0008*/ 	.word	0x00000000
	.align		4
        /*000c*/ 	.word	0xfffffffe
	.align		4
        /*0010*/ 	.word	0x00000000
	.align		4
        /*0014*/ 	.word	0xfffffffd
	.align		4
        /*0018*/ 	.word	0x00000000
	.align		4
        /*001c*/ 	.word	0xfffffffc


//--------------------- .text.triton_poi_fused_add_convolution_mul_21 --------------------------
	.section	.text.triton_poi_fused_add_convolution_mul_21,"ax",@progbits
	.sectionflags	@"SHF_BARRIERS=1"
	.align	128
        .global         triton_poi_fused_add_convolution_mul_21
        .type           triton_poi_fused_add_convolution_mul_21,@function
        .size           triton_poi_fused_add_convolution_mul_21,(.L_x_1 - triton_poi_fused_add_convolution_mul_21)
        .other          triton_poi_fused_add_convolution_mul_21,@"STO_CUDA_ENTRY STV_DEFAULT"
triton_poi_fused_add_convolution_mul_21:
.text.triton_poi_fused_add_convolution_mul_21:
[----:B------:R-:W0:Y:S08]  /*0000*/  LDC R1, c[0x0][0x28] ;  /* 0x00000a00ff017b82 */ /* 0x000e300000000800 */
[----:B------:R-:W1:Y:S01]  /*0010*/  S2UR UR9, SR_CTAID.Y ;  /* 0x00000000000979c3 */ /* 0x000e620000002600 */
[----:B------:R-:W2:Y:S01]  /*0020*/  S2R R0, SR_TID.X ;  /* 0x0000000000007919 */ /* 0x000ea20000002100 */
[----:B------:R-:W-:Y:S01]  /*0030*/  ULDC.64 UR10, c[0x0][0x208] ;  /* 0x00008200000a7ab9 */ /* 0x000fe20000000a00 */
[----:B------:R-:W3:Y:S05]  /*0040*/  S2R R3, SR_CTAID.X ;  /* 0x0000000000037919 */ /* 0x000eea0000002500 */
[----:B------:R-:W4:Y:S01]  /*0050*/  LDC.64 R22, c[0x0][0x220] ;  /* 0x00008800ff167b82 */ /* 0x000f220000000a00 */
[----:B-1----:R-:W-:-:S02]  /*0060*/  USHF.R.S32.HI UR4, URZ, 0x1f, UR9 ;  /* 0x0000001f3f047899 */ /* 0x002fc40008011409 */
[----:B------:R-:W-:Y:S02]  /*0070*/  UISETP.GE.AND UP0, UPT, UR9, 0x200, UPT ;  /* 0x000002000900788c */ /* 0x000fe4000bf06270 */
[----:B------:R-:W-:-:S03]  /*0080*/  ULEA.HI UR8, UR4, UR9, URZ, 0x7 ;  /* 0x0000000904087291 */ /* 0x000fc6000f8f383f */
[----:B------:R-:W-:Y:S01]  /*0090*/  ULDC.64 UR4, c[0x0][0x218] ;  /* 0x0000860000047ab9 */ /* 0x000fe20000000a00 */
[----:B------:R-:W-:Y:S01]  /*00a0*/  ULOP3.LUT UR6, UR8, 0xffffff80, URZ, 0xc0, !UPT ;  /* 0xffffff8008067892 */ /* 0x000fe2000f8ec03f */
[----:B------:R-:W-:Y:S01]  /*00b0*/  PLOP3.LUT P0, PT, PT, PT, UP0, 0x80, 0x0 ;  /* 0x000000000000781c */ /* 0x000fe20003f0f008 */
[----:B--2---:R-:W-:Y:S01]  /*00c0*/  IMAD.SHL.U32 R4, R0, 0x4, RZ ;  /* 0x0000000400047824 */ /* 0x004fe200078e00ff */
[----:B------:R-:W-:Y:S01]  /*00d0*/  PLOP3.LUT P1, PT, PT, PT, UP0, 0x80, 0x0 ;  /* 0x000000000000781c */ /* 0x000fe20003f2f008 */
[----:B------:R-:W-:Y:S02]  /*00e0*/  UIADD3 UR9, -UR6, UR9, URZ ;  /* 0x0000000906097290 */ /* 0x000fe4000fffe13f */
[----:B------:R-:W-:Y:S02]  /*00f0*/  USHF.L.U32 UR8, UR8, 0xa, URZ ;  /* 0x0000000a08087899 */ /* 0x000fe4000800063f */
[----:B------:R-:W-:Y:S01]  /*0100*/  UIMAD.WIDE UR4, UR9, 0x4, UR4 ;  /* 0x00000004090478a5 */ /* 0x000fe2000f8e0204 */
[----:B---3--:R-:W-:Y:S01]  /*0110*/  IMAD.SHL.U32 R3, R3, 0x400, RZ ;  /* 0x0000040003037824 */ /* 0x008fe200078e00ff */
[----:B------:R-:W-:Y:S01]  /*0120*/  ULOP3.LUT UR8, UR8, 0xfffe0000, URZ, 0xc0, !UPT ;  /* 0xfffe000008087892 */ /* 0x000fe2000f8ec03f */
[----:B------:R-:W-:Y:S01]  /*0130*/  LOP3.LUT R4, R4, 0x1fc, RZ, 0xc0, !PT ;  /* 0x000001fc04047812 */ /* 0x000fe200078ec0ff */
[----:B------:R-:W-:-:S02]  /*0140*/  ULDC.64 UR6, c[0x0][0x228] ;  /* 0x00008a0000067ab9 */ /* 0x000fc40000000a00 */
[----:B------:R-:W-:Y:S01]  /*0150*/  IMAD.U32 R26, RZ, RZ, UR4 ;  /* 0x00000004ff1a7e24 */ /* 0x000fe2000f8e00ff */
[----:B------:R-:W-:Y:S01]  /*0160*/  UIMAD.WIDE UR6, UR9, 0x4, UR6 ;  /* 0x00000004090678a5 */ /* 0x000fe2000f8e0206 */
[----:B------:R-:W-:Y:S01]  /*0170*/  IMAD.U32 R27, RZ, RZ, UR5 ;  /* 0x00000005ff1b7e24 */ /* 0x000fe2000f8e00ff */
[----:B------:R-:W-:Y:S01]  /*0180*/  UIADD3 UR8, UR9, UR8, URZ ;  /* 0x0000000809087290 */ /* 0x000fe2000fffe03f */
[----:B------:R-:W-:Y:S02]  /*0190*/  LOP3.LUT R5, R3, 0x200, R4, 0xfe, !PT ;  /* 0x0000020003057812 */ /* 0x000fe400078efe04 */
[----:B------:R-:W-:Y:S01]  /*01a0*/  LOP3.LUT R4, R3, R4, RZ, 0xfc, !PT ;  /* 0x0000000403047212 */ /* 0x000fe200078efcff */
[----:B------:R1:W2:Y:S01]  /*01b0*/  @!P0 LDG.E.EL R26, desc[UR10][R26.64] ;  /* 0x0000000a1a1a8981 */ /* 0x0002a2000c2e1900 */
[----:B------:R-:W-:Y:S01]  /*01c0*/  PLOP3.LUT P0, PT, PT, PT, UP0, 0x40, 0x0 ;  /* 0x000000000000781c */ /* 0x000fe20003f0e808 */
[----:B------:R-:W-:Y:S01]  /*01d0*/  IMAD.U32 R6, RZ, RZ, UR6 ;  /* 0x00000006ff067e24 */ /* 0x000fe2000f8e00ff */
[C---:B------:R-:W-:Y:S01]  /*01e0*/  LEA R29, R4.reuse, UR8, 0x7 ;  /* 0x00000008041d7c11 */ /* 0x040fe2000f8e38ff */
[----:B------:R-:W-:Y:S01]  /*01f0*/  IMAD.U32 R7, RZ, RZ, UR7 ;  /* 0x00000007ff077e24 */ /* 0x000fe2000f8e00ff */
[----:B------:R-:W-:Y:S01]  /*0200*/  ISETP.LT.AND P0, PT, R4, 0x400, P0 ;  /* 0x000004000400780c */ /* 0x000fe20000701270 */
[----:B-1----:R-:W1:Y:S02]  /*0210*/  S2R R27, SR_CTAID.Y ;  /* 0x00000000001b7919 */ /* 0x002e640000002600 */
[----:B------:R-:W-:-:S02]  /*0220*/  VIADD R9, R29, 0x80 ;  /* 0x000000801d097836 */ /* 0x000fc40000000000 */
[----:B------:R-:W-:Y:S01]  /*0230*/  VIADD R13, R29, 0x100 ;  /* 0x000001001d0d7836 */ /* 0x000fe20000000000 */
[----:B------:R3:W5:Y:S01]  /*0240*/  @!P1 LDG.E.EL R2, desc[UR10][R6.64] ;  /* 0x0000000a06029981 */ /* 0x000762000c2e1900 */
[----:B------:R-:W-:Y:S02]  /*0250*/  CS2R R24, SRZ ;  /* 0x0000000000187805 */ /* 0x000fe4000001ff00 */
[----:B------:R-:W-:Y:S01]  /*0260*/  CS2R R20, SRZ ;  /* 0x0000000000147805 */ /* 0x000fe2000001ff00 */
[----:B----4-:R-:W-:Y:S01]  /*0270*/  IMAD.WIDE R8, R9, 0x4, R22 ;  /* 0x0000000409087825 */ /* 0x010fe200078e0216 */
[----:B------:R-:W-:-:S03]  /*0280*/  PLOP3.LUT P1, PT, PT, PT, UP0, 0x40, 0x0 ;  /* 0x000000000000781c */ /* 0x000fc60003f2e808 */
[--C-:B------:R-:W-:Y:S01]  /*0290*/  IMAD.WIDE R12, R13, 0x4, R22.reuse ;  /* 0x000000040d0c7825 */ /* 0x100fe200078e0216 */
[----:B------:R4:W5:Y:S01]  /*02a0*/  @P0 LDG.E.EL R24, desc[UR10][R8.64] ;  /* 0x0000000a08180981 */ /* 0x000962000c2e1900 */
[----:B---3--:R-:W3:Y:S02]  /*02b0*/  LDC.64 R6, c[0x0][0x210] ;  /* 0x00008400ff067b82 */ /* 0x008ee40000000a00 */
[----:B------:R-:W-:Y:S01]  /*02c0*/  VIADD R28, R29, 0x180 ;  /* 0x000001801d1c7836 */ /* 0x000fe20000000000 */
[----:B------:R4:W5:Y:S01]  /*02d0*/  @P0 LDG.E.EL R21, desc[UR10][R12.64] ;  /* 0x0000000a0c150981 */ /* 0x000962000c2e1900 */
[----:B------:R-:W-:Y:S01]  /*02e0*/  ISETP.LT.AND P1, PT, R5, 0x400, P1 ;  /* 0x000004000500780c */ /* 0x000fe20000f21270 */
[----:B------:R-:W-:Y:S01]  /*02f0*/  IMAD.WIDE R14, R29, 0x4, R22 ;  /* 0x000000041d0e7825 */ /* 0x000fe200078e0216 */
[----:B------:R-:W-:-:S03]  /*0300*/  LEA R11, R5, UR8, 0x7 ;  /* 0x00000008050b7c11 */ /* 0x000fc6000f8e38ff */
[C---:B------:R-:W-:Y:S01]  /*0310*/  VIADD R16, R29.reuse, 0x10080 ;  /* 0x000100801d107836 */ /* 0x040fe20000000000 */
[----:B------:R-:W-:Y:S01]  /*0320*/  CS2R R18, SRZ ;  /* 0x0000000000127805 */ /* 0x000fe2000001ff00 */
[----:B----4-:R-:W-:Y:S01]  /*0330*/  VIADD R9, R29, 0x10100 ;  /* 0x000101001d097836 */ /* 0x010fe20000000000 */
[----:B------:R4:W5:Y:S01]  /*0340*/  @P0 LDG.E.EL R25, desc[UR10][R14.64] ;  /* 0x0000000a0e190981 */ /* 0x000962000c2e1900 */
[----:B0-----:R-:W-:Y:S01]  /*0350*/  IADD3 R13, R29, 0x10180, RZ ;  /* 0x000101801d0d7810 */ /* 0x001fe20007ffe0ff */
[----:B------:R-:W-:-:S05]  /*0360*/  IMAD.WIDE R28, R28, 0x4, R22 ;  /* 0x000000041c1c7825 */ /* 0x000fca00078e0216 */
[----:B------:R3:W5:Y:S01]  /*0370*/  @P0 LDG.E.EL R20, desc[UR10][R28.64] ;  /* 0x0000000a1c140981 */ /* 0x000762000c2e1900 */
[----:B------:R-:W-:-:S04]  /*0380*/  IMAD.WIDE R10, R11, 0x4, R22 ;  /* 0x000000040b0a7825 */ /* 0x000fc800078e0216 */
[----:B-1----:R-:W-:Y:S01]  /*0390*/  IMAD R4, R27, 0x400, R4 ;  /* 0x000004001b047824 */ /* 0x002fe200078e0204 */
[----:B------:R0:W5:Y:S01]  /*03a0*/  @P1 LDG.E.EL R19, desc[UR10][R10.64] ;  /* 0x0000000a0a131981 */ /* 0x000162000c2e1900 */
[----:B------:R-:W-:Y:S01]  /*03b0*/  IMAD.WIDE R8, R9, 0x4, R22 ;  /* 0x0000000409087825 */ /* 0x000fe200078e0216 */
[----:B----4-:R-:W-:-:S03]  /*03c0*/  CS2R R14, SRZ ;  /* 0x00000000000e7805 */ /* 0x010fc6000001ff00 */
[----:B------:R-:W-:Y:S02]  /*03d0*/  IMAD.MOV.U32 R17, RZ, RZ, RZ ;  /* 0x000000ffff117224 */ /* 0x000fe400078e00ff */
[----:B---3--:R-:W-:-:S04]  /*03e0*/  IMAD.WIDE R28, R4, 0x4, R6 ;  /* 0x00000004041c7825 */ /* 0x008fc800078e0206 */
[--C-:B0-----:R-:W-:Y:S01]  /*03f0*/  IMAD.WIDE R10, R16, 0x4, R22.reuse ;  /* 0x00000004100a7825 */ /* 0x101fe200078e0216 */
[----:B------:R0:W3:Y:S03]  /*0400*/  @P1 LDG.E.EL R17, desc[UR10][R8.64] ;  /* 0x0000000a08111981 */ /* 0x0000e6000c2e1900 */
[----:B------:R-:W-:Y:S01]  /*0410*/  IMAD.WIDE R22, R13, 0x4, R22 ;  /* 0x000000040d167825 */ /* 0x000fe200078e0216 */
[----:B------:R-:W-:Y:S01]  /*0420*/  CS2R R12, SRZ ;  /* 0x00000000000c7805 */ /* 0x000fe2000001ff00 */
[----:B------:R1:W4:Y:S02]  /*0430*/  @P1 LDG.E.EL R18, desc[UR10][R10.64] ;  /* 0x0000000a0a121981 */ /* 0x000324000c2e1900 */
[----:B------:R-:W-:Y:S02]  /*0440*/  IMAD.MOV.U32 R16, RZ, RZ, RZ ;  /* 0x000000ffff107224 */ /* 0x000fe400078e00ff */
[----:B------:R-:W-:Y:S01]  /*0450*/  IMAD R5, R27, 0x400, R5 ;  /* 0x000004001b057824 */ /* 0x000fe200078e0205 */
[----:B------:R-:W4:Y:S01]  /*0460*/  @P0 LDG.E.EL.128 R12, desc[UR10][R28.64] ;  /* 0x0000000a1c0c0981 */ /* 0x000f22000c2e1d00 */
[----:B0-----:R-:W-:-:S02]  /*0470*/  CS2R R8, SRZ ;  /* 0x0000000000087805 */ /* 0x001fc4000001ff00 */
[----:B------:R-:W-:Y:S01]  /*0480*/  IMAD.WIDE R6, R5, 0x4, R6 ;  /* 0x0000000405067825 */ /* 0x000fe200078e0206 */
[----:B------:R-:W4:Y:S01]  /*0490*/  @P1 LDG.E.EL R16, desc[UR10][R22.64] ;  /* 0x0000000a16101981 */ /* 0x000f22000c2e1900 */
[----:B-1----:R-:W-:-:S06]  /*04a0*/  CS2R R10, SRZ ;  /* 0x00000000000a7805 */ /* 0x002fcc000001ff00 */
[----:B------:R0:W4:Y:S01]  /*04b0*/  @P1 LDG.E.EL.128 R8, desc[UR10][R6.64] ;  /* 0x0000000a06081981 */ /* 0x000122000c2e1d00 */
[----:B------:R-:W-:Y:S02]  /*04c0*/  PLOP3.LUT P2, PT, PT, PT, UP0, 0x80, 0x0 ;  /* 0x000000000000781c */ /* 0x000fe40003f4f008 */
[----:B------:R-:W-:Y:S01]  /*04d0*/  PLOP3.LUT P3, PT, PT, PT, UP0, 0x80, 0x0 ;  /* 0x000000000000781c */ /* 0x000fe20003f6f008 */
[----:B------:R-:W-:Y:S01]  /*04e0*/  UMOV UR4, URZ ;  /* 0x0000003f00047c82 */ /* 0x000fe20008000000 */
[----:B------:R-:W-:Y:S01]  /*04f0*/  UMOV UR5, URZ ;  /* 0x0000003f00057c82 */ /* 0x000fe20008000000 */
[----:B------:R-:W1:Y:S01]  /*0500*/  S2UR UR6, SR_CgaCtaId ;  /* 0x00000000000679c3 */ /* 0x000e620000008800 */
[----:B------:R-:W-:Y:S02]  /*0510*/  PLOP3.LUT P5, PT, PT, PT, UP0, 0x40, 0x0 ;  /* 0x000000000000781c */ /* 0x000fe40003fae808 */
[----:B------:R-:W-:-:S05]  /*0520*/  PLOP3.LUT P4, PT, PT, PT, UP0, 0x40, 0x0 ;  /* 0x000000000000781c */ /* 0x000fca0003f8e808 */
[----:B--2---:R-:W-:Y:S02]  /*0530*/  @!P2 R2UR UR4, R26 ;  /* 0x000000001a04a2ca */ /* 0x004fe400000e0000 */
[----:B-----5:R-:W-:Y:S02]  /*0540*/  @!P3 R2UR UR5, R2 ;  /* 0x000000000205b2ca */ /* 0x020fe400000e0000 */
[----:B------:R-:W2:Y:S09]  /*0550*/  S2R R2, SR_TID.X ;  /* 0x0000000000027919 */ /* 0x000eb20000002100 */
[----:B0-----:R-:W-:Y:S01]  /*0560*/  IMAD.U32 R6, RZ, RZ, UR4 ;  /* 0x00000004ff067e24 */ /* 0x001fe2000f8e00ff */
[----:B------:R-:W-:-:S03]  /*0570*/  MOV R7, UR4 ;  /* 0x0000000400077c02 */ /* 0x000fc60008000f00 */
[----:B------:R-:W-:Y:S01]  /*0580*/  FFMA R21, R21, R6, UR5 ;  /* 0x0000000515157e23 */ /* 0x000fe20008000006 */
[----:B------:R-:W-:Y:S02]  /*0590*/  IMAD.U32 R22, RZ, RZ, UR4 ;  /* 0x00000004ff167e24 */ /* 0x000fe4000f8e00ff */
[----:B------:R-:W-:Y:S02]  /*05a0*/  IMAD.U32 R27, RZ, RZ, UR4 ;  /* 0x00000004ff1b7e24 */ /* 0x000fe4000f8e00ff */
[----:B------:R-:W-:Y:S02]  /*05b0*/  FFMA R20, R20, R7, UR5 ;  /* 0x0000000514147e23 */ /* 0x000fe40008000007 */
[----:B------:R-:W0:Y:S01]  /*05c0*/  LDC.64 R6, c[0x0][0x230] ;  /* 0x00008c00ff067b82 */ /* 0x000e220000000a00 */
[----:B------:R-:W-:Y:S01]  /*05d0*/  FFMA R23, R25, R22, UR5 ;  /* 0x0000000519177e23 */ /* 0x000fe20008000016 */
[----:B------:R-:W-:Y:S01]  /*05e0*/  FFMA R22, R24, R27, UR5 ;  /* 0x0000000518167e23 */ /* 0x000fe2000800001b */
[----:B------:R-:W-:-:S02]  /*05f0*/  IMAD.U32 R24, RZ, RZ, UR4 ;  /* 0x00000004ff187e24 */ /* 0x000fc4000f8e00ff */
[----:B------:R-:W-:Y:S02]  /*0600*/  IMAD.U32 R26, RZ, RZ, UR4 ;  /* 0x00000004ff1a7e24 */ /* 0x000fe4000f8e00ff */
[----:B------:R-:W-:Y:S01]  /*0610*/  IMAD.U32 R25, RZ, RZ, UR4 ;  /* 0x00000004ff197e24 */ /* 0x000fe2000f8e00ff */
[----:B------:R-:W-:Y:S02]  /*0620*/  UMOV UR4, 0x400 ;  /* 0x0000040000047882 */ /* 0x000fe40000000000 */
[----:B-1----:R-:W-:Y:S01]  /*0630*/  UPRMT UR4, UR6, 0x654, UR4 ;  /* 0x0000065406047896 */ /* 0x002fe20008000004 */
[----:B------:R-:W-:Y:S01]  /*0640*/  FFMA R19, R19, R26, UR5 ;  /* 0x0000000513137e23 */ /* 0x000fe2000800001a */
[----:B---3--:R-:W-:Y:S01]  /*0650*/  FFMA R17, R17, R24, UR5 ;  /* 0x0000000511117e23 */ /* 0x008fe20008000018 */
[----:B----4-:R-:W-:Y:S01]  /*0660*/  FADD R15, R20, R15 ;  /* 0x0000000f140f7221 */ /* 0x010fe20000000000 */
[----:B--2---:R-:W-:Y:S02]  /*0670*/  IMAD.SHL.U32 R20, R2, 0x4, RZ ;  /* 0x0000000402147824 */ /* 0x004fe400078e00ff */
[----:B------:R-:W-:Y:S01]  /*0680*/  FFMA R18, R18, R25, UR5 ;  /* 0x0000000512127e23 */ /* 0x000fe20008000019 */
[----:B------:R-:W-:-:S02]  /*0690*/  FFMA R16, R16, R27, UR5 ;  /* 0x0000000510107e23 */ /* 0x000fc4000800001b */
[----:B------:R-:W-:Y:S01]  /*06a0*/  LOP3.LUT R20, R20, 0x1fc, RZ, 0xc0, !PT ;  /* 0x000001fc14147812 */ /* 0x000fe200078ec0ff */
[----:B------:R-:W-:Y:S01]  /*06b0*/  FADD R12, R23, R12 ;  /* 0x0000000c170c7221 */ /* 0x000fe20000000000 */
[----:B------:R-:W-:Y:S01]  /*06c0*/  FADD R13, R22, R13 ;  /* 0x0000000d160d7221 */ /* 0x000fe20000000000 */
[----:B------:R-:W-:Y:S01]  /*06d0*/  FADD R14, R21, R14 ;  /* 0x0000000e150e7221 */ /* 0x000fe20000000000 */
[----:B------:R-:W-:Y:S01]  /*06e0*/  FADD R10, R17, R10 ;  /* 0x0000000a110a7221 */ /* 0x000fe20000000000 */
[----:B------:R-:W-:Y:S01]  /*06f0*/  FADD R11, R16, R11 ;  /* 0x0000000b100b7221 */ /* 0x000fe20000000000 */
[----:B0-----:R-:W-:-:S04]  /*0700*/  IMAD.WIDE R16, R4, 0x4, R6 ;  /* 0x0000000404107825 */ /* 0x001fc800078e0206 */
[----:B------:R-:W-:Y:S01]  /*0710*/  FADD R8, R19, R8 ;  /* 0x0000000813087221 */ /* 0x000fe20000000000 */
[----:B------:R-:W-:Y:S01]  /*0720*/  FADD R9, R18, R9 ;  /* 0x0000000912097221 */ /* 0x000fe20000000000 */
[----:B------:R-:W-:Y:S01]  /*0730*/  LEA R20, R20, UR4, 0x2 ;  /* 0x0000000414147c11 */ /* 0x000fe2000f8e10ff */
[----:B------:R-:W-:Y:S01]  /*0740*/  IMAD.WIDE R6, R5, 0x4, R6 ;  /* 0x0000000405067825 */ /* 0x000fe200078e0206 */
[----:B------:R-:W-:Y:S01]  /*0750*/  @P0 STG.E.128 desc[UR10][R16.64], R12 ;  /* 0x0000000c10000986 */ /* 0x000fe2000c101d0a */
[----:B------:R-:W-:Y:S01]  /*0760*/  LOP3.LUT R2, R2, 0x7f, RZ, 0xc0, !PT ;  /* 0x0000007f02027812 */ /* 0x000fe200078ec0ff */
[----:B------:R-:W0:Y:S02]  /*0770*/  LDC.64 R4, c[0x0][0x238] ;  /* 0x00008e00ff047b82 */ /* 0x000e240000000a00 */
[----:B------:R1:W-:Y:S04]  /*0780*/  STS.128 [R20], R12 ;  /* 0x0000000c14007388 */ /* 0x0003e80000000c00 */
[----:B------:R-:W-:Y:S01]  /*0790*/  @P1 STG.E.128 desc[UR10][R6.64], R8 ;  /* 0x0000000806001986 */ /* 0x000fe2000c101d0a */
[----:B------:R-:W-:Y:S01]  /*07a0*/  LEA R2, R2, UR4, 0x2 ;  /* 0x0000000402027c11 */ /* 0x000fe2000f8e10ff */
[----:B------:R-:W-:Y:S01]  /*07b0*/  BAR.SYNC.DEFER_BLOCKING 0x0 ;  /* 0x0000000000007b1d */ /* 0x000fe20000010000 */
[----:B------:R-:W-:-:S05]  /*07c0*/  LOP3.LUT R18, R3, 0x7f, R0, 0xf8, !PT ;  /* 0x0000007f03127812 */ /* 0x000fca00078ef800 */
[----:B------:R-:W2:Y:S04]  /*07d0*/  LDS R21, [R2] ;  /* 0x0000000002157984 */ /* 0x000ea80000000800 */
[----:B------:R-:W3:Y:S04]  /*07e0*/  LDS R23, [R2+0x200] ;  /* 0x0002000002177984 */ /* 0x000ee80000000800 */
[----:B------:R-:W4:Y:S04]  /*07f0*/  LDS R3, [R2+0x400] ;  /* 0x0004000002037984 */ /* 0x000f280000000800 */
[----:B------:R-:W5:Y:S01]  /*0800*/  LDS R0, [R2+0x600] ;  /* 0x0006000002007984 */ /* 0x000f620000000800 */
[----:B------:R-:W-:Y:S06]  /*0810*/  BAR.SYNC.DEFER_BLOCKING 0x0 ;  /* 0x0000000000007b1d */ /* 0x000fec0000010000 */
[----:B------:R0:W-:Y:S02]  /*0820*/  STS.128 [R20], R8 ;  /* 0x0000000814007388 */ /* 0x0001e40000000c00 */
[----:B------:R-:W-:Y:S01]  /*0830*/  BAR.SYNC.DEFER_BLOCKING 0x0 ;  /* 0x0000000000007b1d */ /* 0x000fe20000010000 */
[----:B------:R-:W-:-:S02]  /*0840*/  PLOP3.LUT P0, PT, PT, PT, UP0, 0x40, 0x0 ;  /* 0x000000000000781c */ /* 0x000fc40003f0e808 */
[----:B------:R-:W-:Y:S02]  /*0850*/  PLOP3.LUT P1, PT, PT, PT, UP0, 0x40, 0x0 ;  /* 0x000000000000781c */ /* 0x000fe40003f2e808 */
[C---:B------:R-:W-:Y:S02]  /*0860*/  ISETP.LT.AND P0, PT, R18.reuse, 0x400, P0 ;  /* 0x000004001200780c */ /* 0x040fe40000701270 */
[C---:B------:R-:W-:Y:S02]  /*0870*/  LOP3.LUT R19, R18.reuse, 0x80, RZ, 0xfc, !PT ;  /* 0x0000008012137812 */ /* 0x040fe400078efcff */
[C---:B-1----:R-:W-:Y:S02]  /*0880*/  LEA R15, R18.reuse, UR8, 0x7 ;  /* 0x00000008120f7c11 */ /* 0x042fe4000f8e38ff */
[C---:B------:R-:W-:Y:S01]  /*0890*/  ISETP.LT.AND P1, PT, R19.reuse, 0x400, P1 ;  /* 0x000004001300780c */ /* 0x040fe20000f21270 */
[----:B------:R-:W1:Y:S04]  /*08a0*/  LDS R6, [R2] ;  /* 0x0000000002067984 */ /* 0x000e680000000800 */
[----:B------:R-:W1:Y:S04]  /*08b0*/  LDS R7, [R2+0x200] ;  /* 0x0002000002077984 */ /* 0x000e680000000800 */
[----:B------:R-:W1:Y:S01]  /*08c0*/  LDS R12, [R2+0x400] ;  /* 0x00040000020c7984 */ /* 0x000e620000000800 */
[----:B------:R-:W-:Y:S01]  /*08d0*/  LEA R17, R19, UR8, 0x7 ;  /* 0x0000000813117c11 */ /* 0x000fe2000f8e38ff */
[----:B0-----:R-:W-:Y:S01]  /*08e0*/  IMAD.WIDE R14, R15, 0x4, R4 ;  /* 0x000000040f0e7825 */ /* 0x001fe200078e0204 */
[----:B------:R-:W-:-:S03]  /*08f0*/  LOP3.LUT R8, R18, 0x100, RZ, 0xfc, !PT ;  /* 0x0000010012087812 */ /* 0x000fc600078efcff */
[----:B------:R-:W-:Y:S01]  /*0900*/  IMAD.WIDE R16, R17, 0x4, R4 ;  /* 0x0000000411107825 */ /* 0x000fe200078e0204 */
[----:B--2---:R0:W-:Y:S01]  /*0910*/  @P0 STG.E desc[UR10][R14.64], R21 ;  /* 0x000000150e000986 */ /* 0x0041e2000c10190a */
[----:B------:R-:W-:Y:S02]  /*0920*/  PLOP3.LUT P0, PT, PT, PT, UP0, 0x40, 0x0 ;  /* 0x000000000000781c */ /* 0x000fe40003f0e808 */
[----:B------:R-:W-:Y:S02]  /*0930*/  PLOP3.LUT P3, PT, PT, PT, UP0, 0x40, 0x0 ;  /* 0x000000000000781c */ /* 0x000fe40003f6e808 */
[C---:B------:R-:W-:Y:S02]  /*0940*/  LOP3.LUT R9, R18.reuse, 0x180, RZ, 0xfc, !PT ;  /* 0x0000018012097812 */ /* 0x040fe400078efcff */
[----:B------:R-:W-:Y:S02]  /*0950*/  PLOP3.LUT P2, PT, PT, PT, UP0, 0x40, 0x0 ;  /* 0x000000000000781c */ /* 0x000fe40003f4e808 */
[C---:B------:R-:W-:Y:S01]  /*0960*/  LOP3.LUT R10, R18.reuse, 0x200, RZ, 0xfc, !PT ;  /* 0x00000200120a7812 */ /* 0x040fe200078efcff */
[----:B---3--:R2:W-:Y:S01]  /*0970*/  @P1 STG.E desc[UR10][R16.64], R23 ;  /* 0x0000001710001986 */ /* 0x0085e2000c10190a */
[----:B------:R-:W-:-:S02]  /*0980*/  LOP3.LUT R11, R18, 0x280, RZ, 0xfc, !PT ;  /* 0x00000280120b7812 */ /* 0x000fc400078efcff */
[----:B------:R-:W-:Y:S02]  /*0990*/  LOP3.LUT R13, R18, 0x300, RZ, 0xfc, !PT ;  /* 0x00000300120d7812 */ /* 0x000fe400078efcff */
[----:B------:R-:W-:Y:S02]  /*09a0*/  ISETP.LT.AND P0, PT, R8, 0x400, P0 ;  /* 0x000004000800780c */ /* 0x000fe40000701270 */
[----:B------:R-:W-:Y:S02]  /*09b0*/  PLOP3.LUT P1, PT, PT, PT, UP0, 0x40, 0x0 ;  /* 0x000000000000781c */ /* 0x000fe40003f2e808 */
[----:B------:R-:W-:Y:S02]  /*09c0*/  LOP3.LUT R20, R18, 0x380, RZ, 0xfc, !PT ;  /* 0x0000038012147812 */ /* 0x000fe400078efcff */
[----:B------:R-:W-:Y:S02]  /*09d0*/  ISETP.LT.AND P3, PT, R9, 0x400, P3 ;  /* 0x000004000900780c */ /* 0x000fe40001f61270 */
[----:B------:R-:W-:-:S02]  /*09e0*/  ISETP.LT.AND P2, PT, R10, 0x400, P2 ;  /* 0x000004000a00780c */ /* 0x000fc40001741270 */
[----:B------:R-:W-:Y:S02]  /*09f0*/  ISETP.LT.AND P5, PT, R11, 0x400, P5 ;  /* 0x000004000b00780c */ /* 0x000fe40002fa1270 */
[----:B0-----:R-:W-:Y:S02]  /*0a00*/  LEA R15, R8, UR8, 0x7 ;  /* 0x00000008080f7c11 */ /* 0x001fe4000f8e38ff */
[----:B------:R-:W-:Y:S02]  /*0a10*/  ISETP.LT.AND P4, PT, R13, 0x400, P4 ;  /* 0x000004000d00780c */ /* 0x000fe40002781270 */
[----:B--2---:R-:W-:Y:S02]  /*0a20*/  LEA R17, R9, UR8, 0x7 ;  /* 0x0000000809117c11 */ /* 0x004fe4000f8e38ff */
[----:B------:R-:W-:Y:S02]  /*0a30*/  ISETP.LT.AND P1, PT, R20, 0x400, P1 ;  /* 0x000004001400780c */ /* 0x000fe40000f21270 */
[----:B------:R-:W-:-:S02]  /*0a40*/  LEA R19, R10, UR8, 0x7 ;  /* 0x000000080a137c11 */ /* 0x000fc4000f8e38ff */
[----:B------:R-:W-:Y:S01]  /*0a50*/  LEA R21, R11, UR8, 0x7 ;  /* 0x000000080b157c11 */ /* 0x000fe2000f8e38ff */
[----:B------:R-:W-:Y:S01]  /*0a60*/  IMAD.WIDE R8, R15, 0x4, R4 ;  /* 0x000000040f087825 */ /* 0x000fe200078e0204 */
[----:B------:R-:W-:-:S03]  /*0a70*/  LEA R13, R13, UR8, 0x7 ;  /* 0x000000080d0d7c11 */ /* 0x000fc6000f8e38ff */
[--C-:B------:R-:W-:Y:S01]  /*0a80*/  IMAD.WIDE R10, R17, 0x4, R4.reuse ;  /* 0x00000004110a7825 */ /* 0x100fe200078e0204 */
[----:B----4-:R0:W-:Y:S03]  /*0a90*/  @P0 STG.E desc[UR10][R8.64], R3 ;  /* 0x0000000308000986 */ /* 0x0101e6000c10190a */
[--C-:B------:R-:W-:Y:S01]  /*0aa0*/  IMAD.WIDE R14, R19, 0x4, R4.reuse ;  /* 0x00000004130e7825 */ /* 0x100fe200078e0204 */
[----:B-----5:R0:W-:Y:S03]  /*0ab0*/  @P3 STG.E desc[UR10][R10.64], R0 ;  /* 0x000000000a003986 */ /* 0x0201e6000c10190a */
[--C-:B------:R-:W-:Y:S01]  /*0ac0*/  IMAD.WIDE R16, R21, 0x4, R4.reuse ;  /* 0x0000000415107825 */ /* 0x100fe200078e0204 */
[----:B-1----:R0:W-:Y:S03]  /*0ad0*/  @P2 STG.E desc[UR10][R14.64], R6 ;  /* 0x000000060e002986 */ /* 0x0021e6000c10190a */
[----:B------:R-:W-:Y:S01]  /*0ae0*/  IMAD.WIDE R18, R13, 0x4, R4 ;  /* 0x000000040d127825 */ /* 0x000fe200078e0204 */
[----:B------:R0:W-:Y:S01]  /*0af0*/  @P5 STG.E desc[UR10][R16.64], R7 ;  /* 0x0000000710005986 */ /* 0x0001e2000c10190a */
[----:B------:R-:W-:-:S03]  /*0b00*/  LEA R13, R20, UR8, 0x7 ;  /* 0x00000008140d7c11 */ /* 0x000fc6000f8e38ff */
[----:B------:R0:W-:Y:S02]  /*0b10*/  @P4 STG.E desc[UR10][R18.64], R12 ;  /* 0x0000000c12004986 */ /* 0x0001e4000c10190a */
[----:B0-----:R-:W-:Y:S05]  /*0b20*/  @!P1 EXIT ;  /* 0x000000000000994d */ /* 0x001fea0003800000 */
[----:B0-----:R-:W0:Y:S01]  /*0b30*/  LDS R3, [R2+0x600] ;  /* 0x0006000002037984 */ /* 0x001e220000000800 */
[----:B------:R-:W-:-:S05]  /*0b40*/  IMAD.WIDE R4, R13, 0x4, R4 ;  /* 0x000000040d047825 */ /* 0x000fca00078e0204 */
[----:B0-----:R-:W-:Y:S01]  /*0b50*/  STG.E desc[UR10][R4.64], R3 ;  /* 0x0000000304007986 */ /* 0x001fe2000c10190a */
[----:B------:R-:W-:Y:S05]  /*0b60*/  EXIT ;  /* 0x000000000000794d */ /* 0x000fea0003800000 */
.L_x_0:
[----:B------:R-:W-:-:S00]  /*0b70*/  BRA `(.L_x_0) ;  /* 0xfffffffc00fc7947 */ /* 0x000fc0000383ffff */
[----:B------:R-:W-:-:S00]  /*0b80*/  NOP ;  /* 0x0000000000007918 */ /* 0x000fc00000000000 */
[----:B------:R-:W-:-:S00]  /*0b90*/  NOP ;  /* 0x0000000000007918 */ /* 0x000fc00000000000 */
[----:B------:R-:W-:-:S00]  /*0ba0*/  NOP ;  /* 0x0000000000007918 */ /* 0x000fc00000000000 */
[----:B------:R-:W-:-:S00]  /*0bb0*/  NOP ;  /* 0x0000000000007918 */ /* 0x000fc00000000000 */
[----:B------:R-:W-:-:S00]  /*0bc0*/  NOP ;  /* 0x0000000000007918 */ /* 0x000fc00000000000 */
[----:B------:R-:W-:-:S00]  /*0bd0*/  NOP ;  /* 0x0000000000007918 */ /* 0x000fc00000000000 */
[----:B------:R-:W-:-:S00]  /*0be0*/  NOP ;  /* 0x0000000000007918 */ /* 0x000fc00000000000 */
[----:B------:R-:W-:-:S00]  /*0bf0*/  NOP ;  /* 0x0000000000007918 */ /* 0x000fc00000000000 */
.L_x_1:


//--------------------- .nv.shared.triton_poi_fused_add_convolution_mul_21 --------------------------
	.section	.nv.shared.triton_poi_fused_add_convolution_mul_21,"aw",@nobits
	.sectionflags	@""
	.align	16
	.zero		1024


//--------------------- .nv.constant0.triton_poi_fused_add_convolution_mul_21 --------------------------
	.section	.nv.constant0.triton_poi_fused_add_convolution_mul_21,"a",@progbits
	.sectionflags	@""
	.align	4
.nv.constant0.triton_poi_fused_add_convolution_mul_21:
	.zero		584
